//
// Generated by NVIDIA NVVM Compiler
//
// Compiler Build ID: CL-36424714
// Cuda compilation tools, release 13.0, V13.0.88
// Based on NVVM 20.0.0
//

.version 9.0
.target sm_100
.address_size 64

	// .globl	_Z16coalesced_kernelPfi

.visible .entry _Z16coalesced_kernelPfi(
	.param .u64 .ptr .align 1 _Z16coalesced_kernelPfi_param_0,
	.param .u32 _Z16coalesced_kernelPfi_param_1
)
{
	.reg .pred 	%p<2>;
	.reg .b32 	%r<6>;
	.reg .b32 	%f<3>;
	.reg .b64 	%rd<5>;

	ld.param.u64 	%rd1, [_Z16coalesced_kernelPfi_param_0];
	ld.param.u32 	%r2, [_Z16coalesced_kernelPfi_param_1];
	mov.u32 	%r3, %ctaid.x;
	mov.u32 	%r4, %ntid.x;
	mov.u32 	%r5, %tid.x;
	mad.lo.s32 	%r1, %r3, %r4, %r5;
	setp.ge.s32 	%p1, %r1, %r2;
	@%p1 bra 	$L__BB0_2;
	cvta.to.global.u64 	%rd2, %rd1;
	mul.wide.s32 	%rd3, %r1, 4;
	add.s64 	%rd4, %rd2, %rd3;
	ld.global.f32 	%f1, [%rd4];
	add.f32 	%f2, %f1, 0f3F800000;
	st.global.f32 	[%rd4], %f2;
$L__BB0_2:
	ret;

}
	// .globl	_Z20non_coalesced_kernelPfii
.visible .entry _Z20non_coalesced_kernelPfii(
	.param .u64 .ptr .align 1 _Z20non_coalesced_kernelPfii_param_0,
	.param .u32 _Z20non_coalesced_kernelPfii_param_1,
	.param .u32 _Z20non_coalesced_kernelPfii_param_2
)
{
	.reg .pred 	%p<2>;
	.reg .b32 	%r<9>;
	.reg .b32 	%f<3>;
	.reg .b64 	%rd<5>;

	ld.param.u64 	%rd1, [_Z20non_coalesced_kernelPfii_param_0];
	ld.param.u32 	%r2, [_Z20non_coalesced_kernelPfii_param_1];
	ld.param.u32 	%r3, [_Z20non_coalesced_kernelPfii_param_2];
	mov.u32 	%r4, %ctaid.x;
	mov.u32 	%r5, %ntid.x;
	mov.u32 	%r6, %tid.x;
	mad.lo.s32 	%r1, %r4, %r5, %r6;
	setp.ge.s32 	%p1, %r1, %r2;
	@%p1 bra 	$L__BB1_2;
	cvta.to.global.u64 	%rd2, %rd1;
	mul.lo.s32 	%r7, %r3, %r1;
	rem.s32 	%r8, %r7, %r2;
	mul.wide.s32 	%rd3, %r8, 4;
	add.s64 	%rd4, %rd2, %rd3;
	ld.global.f32 	%f1, [%rd4];
	add.f32 	%f2, %f1, 0f3F800000;
	st.global.f32 	[%rd4], %f2;
$L__BB1_2:
	ret;

}


// ===== COMPILED SASS (sm_100) =====

	.target	sm_100

	.elftype	@"ET_EXEC"


//--------------------- .note.nv.tkinfo           --------------------------
	.section	.note.nv.tkinfo,"",@"SHT_NOTE"
	.sectionflags	@"SHF_NOTE_NV_TKINFO"
	.tkinfo
        /*0018*/ 	.word	0x00000002
        /*0030*/ 	.string	""
        /*0030*/ 	.string	"ptxas"
        /*0030*/ 	.string	"Cuda compilation tools, release 13.0, V13.0.88"
        /*0030*/ 	.string	"Build cuda_13.0.r13.0/compiler.36424714_0"
        /*0030*/ 	.string	"-arch sm_100 -m 64 "



//--------------------- .note.nv.cuinfo           --------------------------
	.section	.note.nv.cuinfo,"",@"SHT_NOTE"
	.sectionflags	@"SHF_NOTE_NV_CUINFO"
        /*0018*/ 	.short	0x0002
        /*001a*/ 	.short	0x0064
        /*001c*/ 	.short	0x0082
	.zero		2


//--------------------- .nv.info                  --------------------------
	.section	.nv.info,"",@"SHT_CUDA_INFO"
	.align	4


	//----- nvinfo : EIATTR_REGCOUNT
	.align		4
        /*0000*/ 	.byte	0x04, 0x2f
        /*0002*/ 	.short	(.L_1 - .L_0)
	.align		4
.L_0:
        /*0004*/ 	.word	index@(_Z16coalesced_kernelPfi)
        /*0008*/ 	.word	0x00000008


	//----- nvinfo : EIATTR_FRAME_SIZE
	.align		4
.L_1:
        /*000c*/ 	.byte	0x04, 0x11
        /*000e*/ 	.short	(.L_3 - .L_2)
	.align		4
.L_2:
        /*0010*/ 	.word	index@(_Z16coalesced_kernelPfi)
        /*0014*/ 	.word	0x00000000


	//----- nvinfo : EIATTR_REGCOUNT
	.align		4
.L_3:
        /*0018*/ 	.byte	0x04, 0x2f
        /*001a*/ 	.short	(.L_5 - .L_4)
	.align		4
.L_4:
        /*001c*/ 	.word	index@(_Z20non_coalesced_kernelPfii)
        /*0020*/ 	.word	0x0000000c


	//----- nvinfo : EIATTR_FRAME_SIZE
	.align		4
.L_5:
        /*0024*/ 	.byte	0x04, 0x11
        /*0026*/ 	.short	(.L_7 - .L_6)
	.align		4
.L_6:
        /*0028*/ 	.word	index@(_Z20non_coalesced_kernelPfii)
        /*002c*/ 	.word	0x00000000


	//----- nvinfo : EIATTR_MIN_STACK_SIZE
	.align		4
.L_7:
        /*0030*/ 	.byte	0x04, 0x12
        /*0032*/ 	.short	(.L_9 - .L_8)
	.align		4
.L_8:
        /*0034*/ 	.word	index@(_Z20non_coalesced_kernelPfii)
        /*0038*/ 	.word	0x00000000


	//----- nvinfo : EIATTR_MIN_STACK_SIZE
	.align		4
.L_9:
        /*003c*/ 	.byte	0x04, 0x12
        /*003e*/ 	.short	(.L_11 - .L_10)
	.align		4
.L_10:
        /*0040*/ 	.word	index@(_Z16coalesced_kernelPfi)
        /*0044*/ 	.word	0x00000000
.L_11:


//--------------------- .nv.compat                --------------------------
	.section	.nv.compat,"",@"SHT_CUDA_COMPAT_INFO"
	.align	4
        /*0000*/ 	.byte	0x02, 0x09, 0x00, 0x00, 0x02, 0x02, 0x01, 0x00, 0x02, 0x05, 0x05, 0x00, 0x03, 0x07, 0x01, 0x01
        /*0010*/ 	.byte	0x02, 0x03, 0x00, 0x00, 0x02, 0x06, 0x01, 0x00, 0x04, 0x0b, 0x08, 0x00, 0x09, 0x00, 0x00, 0x00
        /*0020*/ 	.byte	0x00, 0x00, 0x00, 0x00


//--------------------- .nv.info._Z20non_coalesced_kernelPfii --------------------------
	.section	.nv.info._Z20non_coalesced_kernelPfii,"",@"SHT_CUDA_INFO"
	.sectionflags	@""
	.align	4


	//----- nvinfo : EIATTR_CUDA_API_VERSION
	.align		4
        /*0000*/ 	.byte	0x04, 0x37
        /*0002*/ 	.short	(.L_13 - .L_12)
.L_12:
        /*0004*/ 	.word	0x00000082


	//----- nvinfo : EIATTR_KPARAM_INFO
	.align		4
.L_13:
        /*0008*/ 	.byte	0x04, 0x17
        /*000a*/ 	.short	(.L_15 - .L_14)
.L_14:
        /*000c*/ 	.word	0x00000000
        /*0010*/ 	.short	0x0002
        /*0012*/ 	.short	0x000c
        /*0014*/ 	.byte	0x00, 0xf0, 0x11, 0x00


	//----- nvinfo : EIATTR_KPARAM_INFO
	.align		4
.L_15:
        /*0018*/ 	.byte	0x04, 0x17
        /*001a*/ 	.short	(.L_17 - .L_16)
.L_16:
        /*001c*/ 	.word	0x00000000
        /*0020*/ 	.short	0x0001
        /*0022*/ 	.short	0x0008
        /*0024*/ 	.byte	0x00, 0xf0, 0x11, 0x00


	//----- nvinfo : EIATTR_KPARAM_INFO
	.align		4
.L_17:
        /*0028*/ 	.byte	0x04, 0x17
        /*002a*/ 	.short	(.L_19 - .L_18)
.L_18:
        /*002c*/ 	.word	0x00000000
        /*0030*/ 	.short	0x0000
        /*0032*/ 	.short	0x0000
        /*0034*/ 	.byte	0x00, 0xf5, 0x21, 0x00


	//----- nvinfo : EIATTR_SPARSE_MMA_MASK
	.align		4
.L_19:
        /*0038*/ 	.byte	0x03, 0x50
        /*003a*/ 	.short	0x0000


	//----- nvinfo : EIATTR_MAXREG_COUNT
	.align		4
        /*003c*/ 	.byte	0x03, 0x1b
        /*003e*/ 	.short	0x00ff


	//----- nvinfo : EIATTR_MERCURY_ISA_VERSION
	.align		4
        /*0040*/ 	.byte	0x03, 0x5f
        /*0042*/ 	.short	0x0101


	//----- nvinfo : EIATTR_VRC_CTA_INIT_COUNT
	.align		4
        /*0044*/ 	.byte	0x02, 0x4a
	.zero		1
	.zero		1


	//----- nvinfo : EIATTR_EXIT_INSTR_OFFSETS
	.align		4
        /*0048*/ 	.byte	0x04, 0x1c
        /*004a*/ 	.short	(.L_21 - .L_20)


	//   ....[0]....
.L_20:
        /*004c*/ 	.word	0x00000070


	//   ....[1]....
        /*0050*/ 	.word	0x00000250


	//----- nvinfo : EIATTR_CBANK_PARAM_SIZE
	.align		4
.L_21:
        /*0054*/ 	.byte	0x03, 0x19
        /*0056*/ 	.short	0x0010


	//----- nvinfo : EIATTR_PARAM_CBANK
	.align		4
        /*0058*/ 	.byte	0x04, 0x0a
        /*005a*/ 	.short	(.L_23 - .L_22)
	.align		4
.L_22:
        /*005c*/ 	.word	index@(.nv.constant0._Z20non_coalesced_kernelPfii)
        /*0060*/ 	.short	0x0380
        /*0062*/ 	.short	0x0010


	//----- nvinfo : EIATTR_SW_WAR
	.align		4
.L_23:
        /*0064*/ 	.byte	0x04, 0x36
        /*0066*/ 	.short	(.L_25 - .L_24)
.L_24:
        /*0068*/ 	.word	0x00000008
.L_25:


//--------------------- .nv.info._Z16coalesced_kernelPfi --------------------------
	.section	.nv.info._Z16coalesced_kernelPfi,"",@"SHT_CUDA_INFO"
	.sectionflags	@""
	.align	4


	//----- nvinfo : EIATTR_CUDA_API_VERSION
	.align		4
        /*0000*/ 	.byte	0x04, 0x37
        /*0002*/ 	.short	(.L_27 - .L_26)
.L_26:
        /*0004*/ 	.word	0x00000082


	//----- nvinfo : EIATTR_KPARAM_INFO
	.align		4
.L_27:
        /*0008*/ 	.byte	0x04, 0x17
        /*000a*/ 	.short	(.L_29 - .L_28)
.L_28:
        /*000c*/ 	.word	0x00000000
        /*0010*/ 	.short	0x0001
        /*0012*/ 	.short	0x0008
        /*0014*/ 	.byte	0x00, 0xf0, 0x11, 0x00


	//----- nvinfo : EIATTR_KPARAM_INFO
	.align		4
.L_29:
        /*0018*/ 	.byte	0x04, 0x17
        /*001a*/ 	.short	(.L_31 - .L_30)
.L_30:
        /*001c*/ 	.word	0x00000000
        /*0020*/ 	.short	0x0000
        /*0022*/ 	.short	0x0000
        /*0024*/ 	.byte	0x00, 0xf5, 0x21, 0x00


	//----- nvinfo : EIATTR_SPARSE_MMA_MASK
	.align		4
.L_31:
        /*0028*/ 	.byte	0x03, 0x50
        /*002a*/ 	.short	0x0000


	//----- nvinfo : EIATTR_MAXREG_COUNT
	.align		4
        /*002c*/ 	.byte	0x03, 0x1b
        /*002e*/ 	.short	0x00ff


	//----- nvinfo : EIATTR_MERCURY_ISA_VERSION
	.align		4
        /*0030*/ 	.byte	0x03, 0x5f
        /*0032*/ 	.short	0x0101


	//----- nvinfo : EIATTR_VRC_CTA_INIT_COUNT
	.align		4
        /*0034*/ 	.byte	0x02, 0x4a
	.zero		1
	.zero		1


	//----- nvinfo : EIATTR_EXIT_INSTR_OFFSETS
	.align		4
        /*0038*/ 	.byte	0x04, 0x1c
        /*003a*/ 	.short	(.L_33 - .L_32)


	//   ....[0]....
.L_32:
        /*003c*/ 	.word	0x00000070


	//   ....[1]....
        /*0040*/ 	.word	0x000000e0


	//----- nvinfo : EIATTR_CBANK_PARAM_SIZE
	.align		4
.L_33:
        /*0044*/ 	.byte	0x03, 0x19
        /*0046*/ 	.short	0x000c


	//----- nvinfo : EIATTR_PARAM_CBANK
	.align		4
        /*0048*/ 	.byte	0x04, 0x0a
        /*004a*/ 	.short	(.L_35 - .L_34)
	.align		4
.L_34:
        /*004c*/ 	.word	index@(.nv.constant0._Z16coalesced_kernelPfi)
        /*0050*/ 	.short	0x0380
        /*0052*/ 	.short	0x000c


	//----- nvinfo : EIATTR_SW_WAR
	.align		4
.L_35:
        /*0054*/ 	.byte	0x04, 0x36
        /*0056*/ 	.short	(.L_37 - .L_36)
.L_36:
        /*0058*/ 	.word	0x00000008
.L_37:


//--------------------- .nv.callgraph             --------------------------
	.section	.nv.callgraph,"",@"SHT_CUDA_CALLGRAPH"
	.align	4
	.sectionentsize	8
	.align		4
        /*0000*/ 	.word	0x00000000
	.align		4
        /*0004*/ 	.word	0xffffffff
	.align		4
        /*0008*/ 	.word	0x00000000
	.align		4
        /*000c*/ 	.word	0xfffffffe
	.align		4
        /*0010*/ 	.word	0x00000000
	.align		4
        /*0014*/ 	.word	0xfffffffd
	.align		4
        /*0018*/ 	.word	0x00000000
	.align		4
        /*001c*/ 	.word	0xfffffffc


//--------------------- .text._Z20non_coalesced_kernelPfii --------------------------
	.section	.text._Z20non_coalesced_kernelPfii,"ax",@progbits
	.align	128
        .global         _Z20non_coalesced_kernelPfii
        .type           _Z20non_coalesced_kernelPfii,@function
        .size           _Z20non_coalesced_kernelPfii,(.L_x_2 - _Z20non_coalesced_kernelPfii)
        .other          _Z20non_coalesced_kernelPfii,@"STO_CUDA_ENTRY STV_DEFAULT"
_Z20non_coalesced_kernelPfii:
.text._Z20non_coalesced_kernelPfii:
[----:B------:R-:W-:Y:S01]  /*0000*/  LDC R1, c[0x0][0x37c] ;  /* 0x0000df00ff017b82 */ /* 0x000fe20000000800 */
[----:B------:R-:W0:Y:S07]  /*0010*/  S2R R3, SR_TID.X ;  /* 0x0000000000037919 */ /* 0x000e2e0000002100 */
[----:B------:R-:W0:Y:S08]  /*0020*/  S2UR UR4, SR_CTAID.X ;  /* 0x00000000000479c3 */ /* 0x000e300000002500 */
[----:B------:R-:W0:Y:S08]  /*0030*/  LDC R0, c[0x0][0x360] ;  /* 0x0000d800ff007b82 */ /* 0x000e300000000800 */
[----:B------:R-:W1:Y:S01]  /*0040*/  LDC R5, c[0x0][0x388] ;  /* 0x0000e200ff057b82 */ /* 0x000e620000000800 */
[----:B0-----:R-:W-:-:S05]  /*0050*/  IMAD R0, R0, UR4, R3 ;  /* 0x0000000400007c24 */ /* 0x001fca000f8e0203 */
[----:B-1----:R-:W-:-:S13]  /*0060*/  ISETP.GE.AND P0, PT, R0, R5, PT ;  /* 0x000000050000720c */ /* 0x002fda0003f06270 */
[----:B------:R-:W-:Y:S05]  /*0070*/  @P0 EXIT ;  /* 0x000000000000094d */ /* 0x000fea0003800000 */
[----:B------:R-:W-:Y:S01]  /*0080*/  IABS R7, R5 ;  /* 0x0000000500077213 */ /* 0x000fe20000000000 */
[----:B------:R-:W0:Y:S03]  /*0090*/  LDCU UR4, c[0x0][0x38c] ;  /* 0x00007180ff0477ac */ /* 0x000e260008000800 */
[----:B------:R-:W1:Y:S08]  /*00a0*/  I2F.RP R4, R7 ;  /* 0x0000000700047306 */ /* 0x000e700000209400 */
[----:B-1----:R-:W1:Y:S01]  /*00b0*/  MUFU.RCP R4, R4 ;  /* 0x0000000400047308 */ /* 0x002e620000001000 */
[----:B0-----:R-:W-:Y:S01]  /*00c0*/  IMAD R0, R0, UR4, RZ ;  /* 0x0000000400007c24 */ /* 0x001fe2000f8e02ff */
[----:B------:R-:W0:Y:S04]  /*00d0*/  LDCU.64 UR4, c[0x0][0x358] ;  /* 0x00006b00ff0477ac */ /* 0x000e280008000a00 */
[----:B------:R-:W-:-:S02]  /*00e0*/  ISETP.GE.AND P2, PT, R0, RZ, PT ;  /* 0x000000ff0000720c */ /* 0x000fc40003f46270 */
[----:B-1----:R-:W-:Y:S02]  /*00f0*/  IADD3 R2, PT, PT, R4, 0xffffffe, RZ ;  /* 0x0ffffffe04027810 */ /* 0x002fe40007ffe0ff */
[----:B------:R-:W-:Y:S02]  /*0100*/  IABS R4, R0 ;  /* 0x0000000000047213 */ /* 0x000fe40000000000 */
[----:B------:R1:W2:Y:S02]  /*0110*/  F2I.FTZ.U32.TRUNC.NTZ R3, R2 ;  /* 0x0000000200037305 */ /* 0x0002a4000021f000 */
[----:B-1----:R-:W-:Y:S01]  /*0120*/  IMAD.MOV.U32 R2, RZ, RZ, RZ ;  /* 0x000000ffff027224 */ /* 0x002fe200078e00ff */
[----:B--2---:R-:W-:-:S05]  /*0130*/  IADD3 R6, PT, PT, RZ, -R3, RZ ;  /* 0x80000003ff067210 */ /* 0x004fca0007ffe0ff */
[----:B------:R-:W-:-:S04]  /*0140*/  IMAD R9, R6, R7, RZ ;  /* 0x0000000706097224 */ /* 0x000fc800078e02ff */
[----:B------:R-:W-:-:S06]  /*0150*/  IMAD.HI.U32 R3, R3, R9, R2 ;  /* 0x0000000903037227 */ /* 0x000fcc00078e0002 */
[----:B------:R-:W-:-:S05]  /*0160*/  IMAD.HI.U32 R3, R3, R4, RZ ;  /* 0x0000000403037227 */ /* 0x000fca00078e00ff */
[----:B------:R-:W-:-:S05]  /*0170*/  IADD3 R3, PT, PT, -R3, RZ, RZ ;  /* 0x000000ff03037210 */ /* 0x000fca0007ffe1ff */
[C---:B------:R-:W-:Y:S02]  /*0180*/  IMAD R4, R7.reuse, R3, R4 ;  /* 0x0000000307047224 */ /* 0x040fe400078e0204 */
[----:B------:R-:W1:Y:S03]  /*0190*/  LDC.64 R2, c[0x0][0x380] ;  /* 0x0000e000ff027b82 */ /* 0x000e660000000a00 */
[----:B------:R-:W-:-:S13]  /*01a0*/  ISETP.GT.U32.AND P0, PT, R7, R4, PT ;  /* 0x000000040700720c */ /* 0x000fda0003f04070 */
[----:B------:R-:W-:Y:S01]  /*01b0*/  @!P0 IMAD.IADD R4, R4, 0x1, -R7 ;  /* 0x0000000104048824 */ /* 0x000fe200078e0a07 */
[----:B------:R-:W-:-:S04]  /*01c0*/  ISETP.NE.AND P0, PT, R5, RZ, PT ;  /* 0x000000ff0500720c */ /* 0x000fc80003f05270 */
[----:B------:R-:W-:-:S13]  /*01d0*/  ISETP.GT.U32.AND P1, PT, R7, R4, PT ;  /* 0x000000040700720c */ /* 0x000fda0003f24070 */
[----:B------:R-:W-:-:S05]  /*01e0*/  @!P1 IADD3 R4, PT, PT, R4, -R7, RZ ;  /* 0x8000000704049210 */ /* 0x000fca0007ffe0ff */
[----:B------:R-:W-:Y:S01]  /*01f0*/  @!P2 IMAD.MOV R4, RZ, RZ, -R4 ;  /* 0x000000ffff04a224 */ /* 0x000fe200078e0a04 */
[----:B------:R-:W-:-:S05]  /*0200*/  @!P0 LOP3.LUT R4, RZ, R5, RZ, 0x33, !PT ;  /* 0x00000005ff048212 */ /* 0x000fca00078e33ff */
[----:B-1----:R-:W-:-:S05]  /*0210*/  IMAD.WIDE R2, R4, 0x4, R2 ;  /* 0x0000000404027825 */ /* 0x002fca00078e0202 */
[----:B0-----:R-:W2:Y:S02]  /*0220*/  LDG.E R0, desc[UR4][R2.64] ;  /* 0x0000000402007981 */ /* 0x001ea4000c1e1900 */
[----:B--2---:R-:W-:-:S05]  /*0230*/  FADD R5, R0, 1 ;  /* 0x3f80000000057421 */ /* 0x004fca0000000000 */
[----:B------:R-:W-:Y:S01]  /*0240*/  STG.E desc[UR4][R2.64], R5 ;  /* 0x0000000502007986 */ /* 0x000fe2000c101904 */
[----:B------:R-:W-:Y:S05]  /*0250*/  EXIT ;  /* 0x000000000000794d */ /* 0x000fea0003800000 */
.L_x_0:
[----:B------:R-:W-:-:S00]  /*0260*/  BRA `(.L_x_0) ;  /* 0xfffffffc00fc7947 */ /* 0x000fc0000383ffff */
[----:B------:R-:W-:-:S00]  /*0270*/  NOP ;  /* 0x0000000000007918 */ /* 0x000fc00000000000 */
        /* <DEDUP_REMOVED lines=8> */
.L_x_2:


//--------------------- .text._Z16coalesced_kernelPfi --------------------------
	.section	.text._Z16coalesced_kernelPfi,"ax",@progbits
	.align	128
        .global         _Z16coalesced_kernelPfi
        .type           _Z16coalesced_kernelPfi,@function
        .size           _Z16coalesced_kernelPfi,(.L_x_3 - _Z16coalesced_kernelPfi)
        .other          _Z16coalesced_kernelPfi,@"STO_CUDA_ENTRY STV_DEFAULT"
_Z16coalesced_kernelPfi:
.text._Z16coalesced_kernelPfi:
[----:B------:R-:W-:Y:S01]  /*0000*/  LDC R1, c[0x0][0x37c] ;  /* 0x0000df00ff017b82 */ /* 0x000fe20000000800 */
[----:B------:R-:W0:Y:S07]  /*0010*/  S2R R0, SR_TID.X ;  /* 0x0000000000007919 */ /* 0x000e2e0000002100 */
[----:B------:R-:W0:Y:S01]  /*0020*/  S2UR UR4, SR_CTAID.X ;  /* 0x00000000000479c3 */ /* 0x000e220000002500 */
[----:B------:R-:W1:Y:S07]  /*0030*/  LDCU UR5, c[0x0][0x388] ;  /* 0x00007100ff0577ac */ /* 0x000e6e0008000800 */
[----:B------:R-:W0:Y:S02]  /*0040*/  LDC R5, c[0x0][0x360] ;  /* 0x0000d800ff057b82 */ /* 0x000e240000000800 */
[----:B0-----:R-:W-:-:S05]  /*0050*/  IMAD R5, R5, UR4, R0 ;  /* 0x0000000405057c24 */ /* 0x001fca000f8e0200 */
[----:B-1----:R-:W-:-:S13]  /*0060*/  ISETP.GE.AND P0, PT, R5, UR5, PT ;  /* 0x0000000505007c0c */ /* 0x002fda000bf06270 */
[----:B------:R-:W-:Y:S05]  /*0070*/  @P0 EXIT ;  /* 0x000000000000094d */ /* 0x000fea0003800000 */
[----:B------:R-:W0:Y:S01]  /*0080*/  LDC.64 R2, c[0x0][0x380] ;  /* 0x0000e000ff027b82 */ /* 0x000e220000000a00 */
[----:B------:R-:W1:Y:S01]  /*0090*/  LDCU.64 UR4, c[0x0][0x358] ;  /* 0x00006b00ff0477ac */ /* 0x000e620008000a00 */
[----:B0-----:R-:W-:-:S05]  /*00a0*/  IMAD.WIDE R2, R5, 0x4, R2 ;  /* 0x0000000405027825 */ /* 0x001fca00078e0202 */
[----:B-1----:R-:W2:Y:S02]  /*00b0*/  LDG.E R0, desc[UR4][R2.64] ;  /* 0x0000000402007981 */ /* 0x002ea4000c1e1900 */
[----:B--2---:R-:W-:-:S05]  /*00c0*/  FADD R5, R0, 1 ;  /* 0x3f80000000057421 */ /* 0x004fca0000000000 */
[----:B------:R-:W-:Y:S01]  /*00d0*/  STG.E desc[UR4][R2.64], R5 ;  /* 0x0000000502007986 */ /* 0x000fe2000c101904 */
[----:B------:R-:W-:Y:S05]  /*00e0*/  EXIT ;  /* 0x000000000000794d */ /* 0x000fea0003800000 */
.L_x_1:
        /* <DEDUP_REMOVED lines=9> */
.L_x_3:


//--------------------- .nv.shared.reserved.0     --------------------------
	.section	.nv.shared.reserved.0,"aw",@nobits
	.weak		__nv_reservedSMEM_offset_0_alias
	.size		__nv_reservedSMEM_offset_0_alias, 0, 64
	.other		__nv_reservedSMEM_offset_0_alias,@"STO_CUDA_RESERVED_SHARED STV_DEFAULT"
__nv_reservedSMEM_offset_0_alias:
	.zero		0
	.zero		64


//--------------------- .nv.constant0._Z20non_coalesced_kernelPfii --------------------------
	.section	.nv.constant0._Z20non_coalesced_kernelPfii,"a",@progbits
	.sectionflags	@""
	.align	4
.nv.constant0._Z20non_coalesced_kernelPfii:
	.zero		912


//--------------------- .nv.constant0._Z16coalesced_kernelPfi --------------------------
	.section	.nv.constant0._Z16coalesced_kernelPfi,"a",@progbits
	.sectionflags	@""
	.align	4
.nv.constant0._Z16coalesced_kernelPfi:
	.zero		908


//--------------------- SYMBOLS --------------------------

	.type		.nv.reservedSmem.offset0,@object
	.size		.nv.reservedSmem.offset0,0x4
